//
// Generated by NVIDIA NVVM Compiler
//
// Compiler Build ID: CL-36424714
// Cuda compilation tools, release 13.0, V13.0.88
// Based on NVVM 20.0.0
//

.version 9.0
.target sm_100
.address_size 64

	// .globl	_Z9multiplyAPiS_S_

.visible .entry _Z9multiplyAPiS_S_(
	.param .u64 .ptr .align 1 _Z9multiplyAPiS_S__param_0,
	.param .u64 .ptr .align 1 _Z9multiplyAPiS_S__param_1,
	.param .u64 .ptr .align 1 _Z9multiplyAPiS_S__param_2
)
{
	.reg .pred 	%p<7>;
	.reg .b32 	%r<45>;
	.reg .b64 	%rd<25>;

	ld.param.u64 	%rd4, [_Z9multiplyAPiS_S__param_0];
	ld.param.u64 	%rd5, [_Z9multiplyAPiS_S__param_1];
	ld.param.u64 	%rd6, [_Z9multiplyAPiS_S__param_2];
	cvta.to.global.u64 	%rd1, %rd6;
	cvta.to.global.u64 	%rd2, %rd5;
	cvta.to.global.u64 	%rd3, %rd4;
	mov.u32 	%r13, %tid.x;
	mov.u32 	%r14, %ctaid.x;
	mov.u32 	%r1, %ntid.x;
	mad.lo.s32 	%r43, %r14, %r1, %r13;
	mad.lo.s32 	%r3, %r14, 5120, 5120;
	setp.ge.u32 	%p1, %r43, %r3;
	@%p1 bra 	$L__BB0_7;
	add.s32 	%r15, %r43, %r1;
	max.u32 	%r16, %r3, %r15;
	sub.s32 	%r17, %r16, %r15;
	setp.gt.u32 	%p2, %r3, %r15;
	selp.u32 	%r18, 1, 0, %p2;
	selp.s32 	%r19, -1, 0, %p2;
	add.s32 	%r20, %r17, %r19;
	div.u32 	%r21, %r20, %r1;
	add.s32 	%r4, %r21, %r18;
	and.b32  	%r22, %r4, 3;
	setp.eq.s32 	%p3, %r22, 3;
	@%p3 bra 	$L__BB0_4;
	add.s32 	%r23, %r4, 1;
	and.b32  	%r24, %r23, 3;
	neg.s32 	%r41, %r24;
$L__BB0_3:
	.pragma "nounroll";
	mul.wide.s32 	%rd7, %r43, 4;
	add.s64 	%rd8, %rd3, %rd7;
	ld.global.u32 	%r25, [%rd8];
	add.s64 	%rd9, %rd2, %rd7;
	ld.global.u32 	%r26, [%rd9];
	mul.lo.s32 	%r27, %r26, %r25;
	add.s64 	%rd10, %rd1, %rd7;
	st.global.u32 	[%rd10], %r27;
	add.s32 	%r43, %r43, %r1;
	add.s32 	%r41, %r41, 1;
	setp.ne.s32 	%p4, %r41, 0;
	@%p4 bra 	$L__BB0_3;
$L__BB0_4:
	setp.lt.u32 	%p5, %r4, 3;
	@%p5 bra 	$L__BB0_7;
	shl.b32 	%r31, %r1, 2;
	cvt.u64.u32 	%rd15, %r31;
$L__BB0_6:
	mul.wide.s32 	%rd11, %r43, 4;
	add.s64 	%rd12, %rd3, %rd11;
	ld.global.u32 	%r28, [%rd12];
	add.s64 	%rd13, %rd2, %rd11;
	ld.global.u32 	%r29, [%rd13];
	mul.lo.s32 	%r30, %r29, %r28;
	add.s64 	%rd14, %rd1, %rd11;
	st.global.u32 	[%rd14], %r30;
	add.s64 	%rd16, %rd12, %rd15;
	ld.global.u32 	%r32, [%rd16];
	add.s64 	%rd17, %rd13, %rd15;
	ld.global.u32 	%r33, [%rd17];
	mul.lo.s32 	%r34, %r33, %r32;
	add.s64 	%rd18, %rd14, %rd15;
	st.global.u32 	[%rd18], %r34;
	add.s64 	%rd19, %rd16, %rd15;
	ld.global.u32 	%r35, [%rd19];
	add.s64 	%rd20, %rd17, %rd15;
	ld.global.u32 	%r36, [%rd20];
	mul.lo.s32 	%r37, %r36, %r35;
	add.s64 	%rd21, %rd18, %rd15;
	st.global.u32 	[%rd21], %r37;
	add.s64 	%rd22, %rd19, %rd15;
	ld.global.u32 	%r38, [%rd22];
	add.s64 	%rd23, %rd20, %rd15;
	ld.global.u32 	%r39, [%rd23];
	mul.lo.s32 	%r40, %r39, %r38;
	add.s64 	%rd24, %rd21, %rd15;
	st.global.u32 	[%rd24], %r40;
	add.s32 	%r43, %r31, %r43;
	setp.lt.u32 	%p6, %r43, %r3;
	@%p6 bra 	$L__BB0_6;
$L__BB0_7:
	ret;

}
	// .globl	_Z9multiplyCPiS_S_
.visible .entry _Z9multiplyCPiS_S_(
	.param .u64 .ptr .align 1 _Z9multiplyCPiS_S__param_0,
	.param .u64 .ptr .align 1 _Z9multiplyCPiS_S__param_1,
	.param .u64 .ptr .align 1 _Z9multiplyCPiS_S__param_2
)
{
	.reg .pred 	%p<7>;
	.reg .b32 	%r<46>;
	.reg .b64 	%rd<25>;

	ld.param.u64 	%rd4, [_Z9multiplyCPiS_S__param_0];
	ld.param.u64 	%rd5, [_Z9multiplyCPiS_S__param_1];
	ld.param.u64 	%rd6, [_Z9multiplyCPiS_S__param_2];
	cvta.to.global.u64 	%rd1, %rd6;
	cvta.to.global.u64 	%rd2, %rd5;
	cvta.to.global.u64 	%rd3, %rd4;
	mov.u32 	%r13, %tid.x;
	mov.u32 	%r14, %ctaid.x;
	mov.u32 	%r1, %ntid.x;
	mad.lo.s32 	%r44, %r14, %r1, %r13;
	shl.b32 	%r15, %r14, 10;
	add.s32 	%r3, %r15, 1024;
	setp.ge.u32 	%p1, %r44, %r3;
	@%p1 bra 	$L__BB1_7;
	add.s32 	%r16, %r44, %r1;
	max.u32 	%r17, %r3, %r16;
	sub.s32 	%r18, %r17, %r16;
	setp.gt.u32 	%p2, %r3, %r16;
	selp.u32 	%r19, 1, 0, %p2;
	selp.s32 	%r20, -1, 0, %p2;
	add.s32 	%r21, %r18, %r20;
	div.u32 	%r22, %r21, %r1;
	add.s32 	%r4, %r22, %r19;
	and.b32  	%r23, %r4, 3;
	setp.eq.s32 	%p3, %r23, 3;
	@%p3 bra 	$L__BB1_4;
	add.s32 	%r24, %r4, 1;
	and.b32  	%r25, %r24, 3;
	neg.s32 	%r42, %r25;
$L__BB1_3:
	.pragma "nounroll";
	mul.wide.s32 	%rd7, %r44, 4;
	add.s64 	%rd8, %rd3, %rd7;
	ld.global.u32 	%r26, [%rd8];
	add.s64 	%rd9, %rd2, %rd7;
	ld.global.u32 	%r27, [%rd9];
	mul.lo.s32 	%r28, %r27, %r26;
	add.s64 	%rd10, %rd1, %rd7;
	st.global.u32 	[%rd10], %r28;
	add.s32 	%r44, %r44, %r1;
	add.s32 	%r42, %r42, 1;
	setp.ne.s32 	%p4, %r42, 0;
	@%p4 bra 	$L__BB1_3;
$L__BB1_4:
	setp.lt.u32 	%p5, %r4, 3;
	@%p5 bra 	$L__BB1_7;
	shl.b32 	%r32, %r1, 2;
	cvt.u64.u32 	%rd15, %r32;
$L__BB1_6:
	mul.wide.s32 	%rd11, %r44, 4;
	add.s64 	%rd12, %rd3, %rd11;
	ld.global.u32 	%r29, [%rd12];
	add.s64 	%rd13, %rd2, %rd11;
	ld.global.u32 	%r30, [%rd13];
	mul.lo.s32 	%r31, %r30, %r29;
	add.s64 	%rd14, %rd1, %rd11;
	st.global.u32 	[%rd14], %r31;
	add.s64 	%rd16, %rd12, %rd15;
	ld.global.u32 	%r33, [%rd16];
	add.s64 	%rd17, %rd13, %rd15;
	ld.global.u32 	%r34, [%rd17];
	mul.lo.s32 	%r35, %r34, %r33;
	add.s64 	%rd18, %rd14, %rd15;
	st.global.u32 	[%rd18], %r35;
	add.s64 	%rd19, %rd16, %rd15;
	ld.global.u32 	%r36, [%rd19];
	add.s64 	%rd20, %rd17, %rd15;
	ld.global.u32 	%r37, [%rd20];
	mul.lo.s32 	%r38, %r37, %r36;
	add.s64 	%rd21, %rd18, %rd15;
	st.global.u32 	[%rd21], %r38;
	add.s64 	%rd22, %rd19, %rd15;
	ld.global.u32 	%r39, [%rd22];
	add.s64 	%rd23, %rd20, %rd15;
	ld.global.u32 	%r40, [%rd23];
	mul.lo.s32 	%r41, %r40, %r39;
	add.s64 	%rd24, %rd21, %rd15;
	st.global.u32 	[%rd24], %r41;
	add.s32 	%r44, %r32, %r44;
	setp.lt.u32 	%p6, %r44, %r3;
	@%p6 bra 	$L__BB1_6;
$L__BB1_7:
	ret;

}


// ===== COMPILED SASS (sm_100) =====

	.target	sm_100

	.elftype	@"ET_EXEC"


//--------------------- .note.nv.tkinfo           --------------------------
	.section	.note.nv.tkinfo,"",@"SHT_NOTE"
	.sectionflags	@"SHF_NOTE_NV_TKINFO"
	.tkinfo
        /*0018*/ 	.word	0x00000002
        /*0030*/ 	.string	""
        /*0030*/ 	.string	"ptxas"
        /*0030*/ 	.string	"Cuda compilation tools, release 13.0, V13.0.88"
        /*0030*/ 	.string	"Build cuda_13.0.r13.0/compiler.36424714_0"
        /*0030*/ 	.string	"-arch sm_100 -m 64 "



//--------------------- .note.nv.cuinfo           --------------------------
	.section	.note.nv.cuinfo,"",@"SHT_NOTE"
	.sectionflags	@"SHF_NOTE_NV_CUINFO"
        /*0018*/ 	.short	0x0002
        /*001a*/ 	.short	0x0064
        /*001c*/ 	.short	0x0082
	.zero		2


//--------------------- .nv.info                  --------------------------
	.section	.nv.info,"",@"SHT_CUDA_INFO"
	.align	4


	//----- nvinfo : EIATTR_REGCOUNT
	.align		4
        /*0000*/ 	.byte	0x04, 0x2f
        /*0002*/ 	.short	(.L_1 - .L_0)
	.align		4
.L_0:
        /*0004*/ 	.word	index@(_Z9multiplyAPiS_S_)
        /*0008*/ 	.word	0x0000001c


	//----- nvinfo : EIATTR_FRAME_SIZE
	.align		4
.L_1:
        /*000c*/ 	.byte	0x04, 0x11
        /*000e*/ 	.short	(.L_3 - .L_2)
	.align		4
.L_2:
        /*0010*/ 	.word	index@(_Z9multiplyAPiS_S_)
        /*0014*/ 	.word	0x00000000


	//----- nvinfo : EIATTR_REGCOUNT
	.align		4
.L_3:
        /*0018*/ 	.byte	0x04, 0x2f
        /*001a*/ 	.short	(.L_5 - .L_4)
	.align		4
.L_4:
        /*001c*/ 	.word	index@(_Z9multiplyCPiS_S_)
        /*0020*/ 	.word	0x0000001c


	//----- nvinfo : EIATTR_FRAME_SIZE
	.align		4
.L_5:
        /*0024*/ 	.byte	0x04, 0x11
        /*0026*/ 	.short	(.L_7 - .L_6)
	.align		4
.L_6:
        /*0028*/ 	.word	index@(_Z9multiplyCPiS_S_)
        /*002c*/ 	.word	0x00000000


	//----- nvinfo : EIATTR_MIN_STACK_SIZE
	.align		4
.L_7:
        /*0030*/ 	.byte	0x04, 0x12
        /*0032*/ 	.short	(.L_9 - .L_8)
	.align		4
.L_8:
        /*0034*/ 	.word	index@(_Z9multiplyCPiS_S_)
        /*0038*/ 	.word	0x00000000


	//----- nvinfo : EIATTR_MIN_STACK_SIZE
	.align		4
.L_9:
        /*003c*/ 	.byte	0x04, 0x12
        /*003e*/ 	.short	(.L_11 - .L_10)
	.align		4
.L_10:
        /*0040*/ 	.word	index@(_Z9multiplyAPiS_S_)
        /*0044*/ 	.word	0x00000000
.L_11:


//--------------------- .nv.compat                --------------------------
	.section	.nv.compat,"",@"SHT_CUDA_COMPAT_INFO"
	.align	4
        /*0000*/ 	.byte	0x02, 0x09, 0x00, 0x00, 0x02, 0x02, 0x01, 0x00, 0x02, 0x05, 0x05, 0x00, 0x03, 0x07, 0x01, 0x01
        /*0010*/ 	.byte	0x02, 0x03, 0x00, 0x00, 0x02, 0x06, 0x01, 0x00, 0x04, 0x0b, 0x08, 0x00, 0x09, 0x00, 0x00, 0x00
        /*0020*/ 	.byte	0x00, 0x00, 0x00, 0x00


//--------------------- .nv.info._Z9multiplyCPiS_S_ --------------------------
	.section	.nv.info._Z9multiplyCPiS_S_,"",@"SHT_CUDA_INFO"
	.sectionflags	@""
	.align	4


	//----- nvinfo : EIATTR_CUDA_API_VERSION
	.align		4
        /*0000*/ 	.byte	0x04, 0x37
        /*0002*/ 	.short	(.L_13 - .L_12)
.L_12:
        /*0004*/ 	.word	0x00000082


	//----- nvinfo : EIATTR_KPARAM_INFO
	.align		4
.L_13:
        /*0008*/ 	.byte	0x04, 0x17
        /*000a*/ 	.short	(.L_15 - .L_14)
.L_14:
        /*000c*/ 	.word	0x00000000
        /*0010*/ 	.short	0x0002
        /*0012*/ 	.short	0x0010
        /*0014*/ 	.byte	0x00, 0xf5, 0x21, 0x00


	//----- nvinfo : EIATTR_KPARAM_INFO
	.align		4
.L_15:
        /*0018*/ 	.byte	0x04, 0x17
        /*001a*/ 	.short	(.L_17 - .L_16)
.L_16:
        /*001c*/ 	.word	0x00000000
        /*0020*/ 	.short	0x0001
        /*0022*/ 	.short	0x0008
        /*0024*/ 	.byte	0x00, 0xf5, 0x21, 0x00


	//----- nvinfo : EIATTR_KPARAM_INFO
	.align		4
.L_17:
        /*0028*/ 	.byte	0x04, 0x17
        /*002a*/ 	.short	(.L_19 - .L_18)
.L_18:
        /*002c*/ 	.word	0x00000000
        /*0030*/ 	.short	0x0000
        /*0032*/ 	.short	0x0000
        /*0034*/ 	.byte	0x00, 0xf5, 0x21, 0x00


	//----- nvinfo : EIATTR_SPARSE_MMA_MASK
	.align		4
.L_19:
        /*0038*/ 	.byte	0x03, 0x50
        /*003a*/ 	.short	0x0000


	//----- nvinfo : EIATTR_MAXREG_COUNT
	.align		4
        /*003c*/ 	.byte	0x03, 0x1b
        /*003e*/ 	.short	0x00ff


	//----- nvinfo : EIATTR_MERCURY_ISA_VERSION
	.align		4
        /*0040*/ 	.byte	0x03, 0x5f
        /*0042*/ 	.short	0x0101


	//----- nvinfo : EIATTR_VRC_CTA_INIT_COUNT
	.align		4
        /*0044*/ 	.byte	0x02, 0x4a
	.zero		1
	.zero		1


	//----- nvinfo : EIATTR_EXIT_INSTR_OFFSETS
	.align		4
        /*0048*/ 	.byte	0x04, 0x1c
        /*004a*/ 	.short	(.L_21 - .L_20)


	//   ....[0]....
.L_20:
        /*004c*/ 	.word	0x00000070


	//   ....[1]....
        /*0050*/ 	.word	0x000003a0


	//   ....[2]....
        /*0054*/ 	.word	0x00000670


	//----- nvinfo : EIATTR_CRS_STACK_SIZE
	.align		4
.L_21:
        /*0058*/ 	.byte	0x04, 0x1e
        /*005a*/ 	.short	(.L_23 - .L_22)
.L_22:
        /*005c*/ 	.word	0x00000000


	//----- nvinfo : EIATTR_CBANK_PARAM_SIZE
	.align		4
.L_23:
        /*0060*/ 	.byte	0x03, 0x19
        /*0062*/ 	.short	0x0018


	//----- nvinfo : EIATTR_PARAM_CBANK
	.align		4
        /*0064*/ 	.byte	0x04, 0x0a
        /*0066*/ 	.short	(.L_25 - .L_24)
	.align		4
.L_24:
        /*0068*/ 	.word	index@(.nv.constant0._Z9multiplyCPiS_S_)
        /*006c*/ 	.short	0x0380
        /*006e*/ 	.short	0x0018


	//----- nvinfo : EIATTR_SW_WAR
	.align		4
.L_25:
        /*0070*/ 	.byte	0x04, 0x36
        /*0072*/ 	.short	(.L_27 - .L_26)
.L_26:
        /*0074*/ 	.word	0x00000008
.L_27:


//--------------------- .nv.info._Z9multiplyAPiS_S_ --------------------------
	.section	.nv.info._Z9multiplyAPiS_S_,"",@"SHT_CUDA_INFO"
	.sectionflags	@""
	.align	4


	//----- nvinfo : EIATTR_CUDA_API_VERSION
	.align		4
        /*0000*/ 	.byte	0x04, 0x37
        /*0002*/ 	.short	(.L_29 - .L_28)
.L_28:
        /*0004*/ 	.word	0x00000082


	//----- nvinfo : EIATTR_KPARAM_INFO
	.align		4
.L_29:
        /*0008*/ 	.byte	0x04, 0x17
        /*000a*/ 	.short	(.L_31 - .L_30)
.L_30:
        /*000c*/ 	.word	0x00000000
        /*0010*/ 	.short	0x0002
        /*0012*/ 	.short	0x0010
        /*0014*/ 	.byte	0x00, 0xf5, 0x21, 0x00


	//----- nvinfo : EIATTR_KPARAM_INFO
	.align		4
.L_31:
        /*0018*/ 	.byte	0x04, 0x17
        /*001a*/ 	.short	(.L_33 - .L_32)
.L_32:
        /*001c*/ 	.word	0x00000000
        /*0020*/ 	.short	0x0001
        /*0022*/ 	.short	0x0008
        /*0024*/ 	.byte	0x00, 0xf5, 0x21, 0x00


	//----- nvinfo : EIATTR_KPARAM_INFO
	.align		4
.L_33:
        /*0028*/ 	.byte	0x04, 0x17
        /*002a*/ 	.short	(.L_35 - .L_34)
.L_34:
        /*002c*/ 	.word	0x00000000
        /*0030*/ 	.short	0x0000
        /*0032*/ 	.short	0x0000
        /*0034*/ 	.byte	0x00, 0xf5, 0x21, 0x00


	//----- nvinfo : EIATTR_SPARSE_MMA_MASK
	.align		4
.L_35:
        /*0038*/ 	.byte	0x03, 0x50
        /*003a*/ 	.short	0x0000


	//----- nvinfo : EIATTR_MAXREG_COUNT
	.align		4
        /*003c*/ 	.byte	0x03, 0x1b
        /*003e*/ 	.short	0x00ff


	//----- nvinfo : EIATTR_MERCURY_ISA_VERSION
	.align		4
        /*0040*/ 	.byte	0x03, 0x5f
        /*0042*/ 	.short	0x0101


	//----- nvinfo : EIATTR_VRC_CTA_INIT_COUNT
	.align		4
        /*0044*/ 	.byte	0x02, 0x4a
	.zero		1
	.zero		1


	//----- nvinfo : EIATTR_EXIT_INSTR_OFFSETS
	.align		4
        /*0048*/ 	.byte	0x04, 0x1c
        /*004a*/ 	.short	(.L_37 - .L_36)


	//   ....[0]....
.L_36:
        /*004c*/ 	.word	0x00000080


	//   ....[1]....
        /*0050*/ 	.word	0x000003b0


	//   ....[2]....
        /*0054*/ 	.word	0x00000680


	//----- nvinfo : EIATTR_CRS_STACK_SIZE
	.align		4
.L_37:
        /*0058*/ 	.byte	0x04, 0x1e
        /*005a*/ 	.short	(.L_39 - .L_38)
.L_38:
        /*005c*/ 	.word	0x00000000


	//----- nvinfo : EIATTR_CBANK_PARAM_SIZE
	.align		4
.L_39:
        /*0060*/ 	.byte	0x03, 0x19
        /*0062*/ 	.short	0x0018


	//----- nvinfo : EIATTR_PARAM_CBANK
	.align		4
        /*0064*/ 	.byte	0x04, 0x0a
        /*0066*/ 	.short	(.L_41 - .L_40)
	.align		4
.L_40:
        /*0068*/ 	.word	index@(.nv.constant0._Z9multiplyAPiS_S_)
        /*006c*/ 	.short	0x0380
        /*006e*/ 	.short	0x0018


	//----- nvinfo : EIATTR_SW_WAR
	.align		4
.L_41:
        /*0070*/ 	.byte	0x04, 0x36
        /*0072*/ 	.short	(.L_43 - .L_42)
.L_42:
        /*0074*/ 	.word	0x00000008
.L_43:


//--------------------- .nv.callgraph             --------------------------
	.section	.nv.callgraph,"",@"SHT_CUDA_CALLGRAPH"
	.align	4
	.sectionentsize	8
	.align		4
        /*0000*/ 	.word	0x00000000
	.align		4
        /*0004*/ 	.word	0xffffffff
	.align		4
        /*0008*/ 	.word	0x00000000
	.align		4
        /*000c*/ 	.word	0xfffffffe
	.align		4
        /*0010*/ 	.word	0x00000000
	.align		4
        /*0014*/ 	.word	0xfffffffd
	.align		4
        /*0018*/ 	.word	0x00000000
	.align		4
        /*001c*/ 	.word	0xfffffffc


//--------------------- .text._Z9multiplyCPiS_S_  --------------------------
	.section	.text._Z9multiplyCPiS_S_,"ax",@progbits
	.align	128
        .global         _Z9multiplyCPiS_S_
        .type           _Z9multiplyCPiS_S_,@function
        .size           _Z9multiplyCPiS_S_,(.L_x_10 - _Z9multiplyCPiS_S_)
        .other          _Z9multiplyCPiS_S_,@"STO_CUDA_ENTRY STV_DEFAULT"
_Z9multiplyCPiS_S_:
.text._Z9multiplyCPiS_S_:
[----:B------:R-:W-:Y:S01]  /*0000*/  LDC R1, c[0x0][0x37c] ;  /* 0x0000df00ff017b82 */ /* 0x000fe20000000800 */
[----:B------:R-:W0:Y:S07]  /*0010*/  S2R R0, SR_TID.X ;  /* 0x0000000000007919 */ /* 0x000e2e0000002100 */
[----:B------:R-:W1:Y:S08]  /*0020*/  S2UR UR5, SR_CTAID.X ;  /* 0x00000000000579c3 */ /* 0x000e700000002500 */
[----:B------:R-:W0:Y:S01]  /*0030*/  LDC R9, c[0x0][0x360] ;  /* 0x0000d800ff097b82 */ /* 0x000e220000000800 */
[----:B-1----:R-:W-:-:S02]  /*0040*/  ULEA UR4, UR5, 0x400, 0xa ;  /* 0x0000040005047891 */ /* 0x002fc4000f8e50ff */
[----:B0-----:R-:W-:-:S05]  /*0050*/  IMAD R0, R9, UR5, R0 ;  /* 0x0000000509007c24 */ /* 0x001fca000f8e0200 */
[----:B------:R-:W-:-:S13]  /*0060*/  ISETP.GE.U32.AND P0, PT, R0, UR4, PT ;  /* 0x0000000400007c0c */ /* 0x000fda000bf06070 */
[----:B------:R-:W-:Y:S05]  /*0070*/  @P0 EXIT ;  /* 0x000000000000094d */ /* 0x000fea0003800000 */
[----:B------:R-:W0:Y:S01]  /*0080*/  I2F.U32.RP R4, R9 ;  /* 0x0000000900047306 */ /* 0x000e220000209000 */
[----:B------:R-:W-:Y:S01]  /*0090*/  IMAD.IADD R2, R0, 0x1, R9 ;  /* 0x0000000100027824 */ /* 0x000fe200078e0209 */
[----:B------:R-:W-:Y:S01]  /*00a0*/  ISETP.NE.U32.AND P3, PT, R9, RZ, PT ;  /* 0x000000ff0900720c */ /* 0x000fe20003f65070 */
[----:B------:R-:W1:Y:S01]  /*00b0*/  LDCU.64 UR6, c[0x0][0x358] ;  /* 0x00006b00ff0677ac */ /* 0x000e620008000a00 */
[----:B------:R-:W-:Y:S02]  /*00c0*/  BSSY.RECONVERGENT B0, `(.L_x_0) ;  /* 0x000002d000007945 */ /* 0x000fe40003800200 */
[C---:B------:R-:W-:Y:S02]  /*00d0*/  VIMNMX.U32 R5, PT, PT, R2.reuse, UR4, !PT ;  /* 0x0000000402057c48 */ /* 0x040fe4000ffe0000 */
[----:B------:R-:W-:-:S03]  /*00e0*/  ISETP.LT.U32.AND P0, PT, R2, UR4, PT ;  /* 0x0000000402007c0c */ /* 0x000fc6000bf01070 */
[----:B------:R-:W-:Y:S02]  /*00f0*/  IMAD.IADD R5, R5, 0x1, -R2 ;  /* 0x0000000105057824 */ /* 0x000fe400078e0a02 */
[----:B------:R-:W-:Y:S01]  /*0100*/  HFMA2 R2, -RZ, RZ, 0, 0 ;  /* 0x00000000ff027431 */ /* 0x000fe200000001ff */
[----:B0-----:R-:W0:Y:S02]  /*0110*/  MUFU.RCP R4, R4 ;  /* 0x0000000400047308 */ /* 0x001e240000001000 */
[----:B0-----:R-:W-:Y:S02]  /*0120*/  VIADD R3, R4, 0xffffffe ;  /* 0x0ffffffe04037836 */ /* 0x001fe40000000000 */
[----:B------:R-:W-:-:S03]  /*0130*/  VIADD R4, R5, 0xffffffff ;  /* 0xffffffff05047836 */ /* 0x000fc60000000000 */
[----:B------:R-:W-:Y:S01]  /*0140*/  @!P0 IMAD.MOV R4, RZ, RZ, R5 ;  /* 0x000000ffff048224 */ /* 0x000fe200078e0205 */
[----:B------:R-:W0:Y:S02]  /*0150*/  F2I.FTZ.U32.TRUNC.NTZ R3, R3 ;  /* 0x0000000300037305 */ /* 0x000e24000021f000 */
[----:B0-----:R-:W-:-:S05]  /*0160*/  IADD3 R6, PT, PT, RZ, -R3, RZ ;  /* 0x80000003ff067210 */ /* 0x001fca0007ffe0ff */
[----:B------:R-:W-:-:S04]  /*0170*/  IMAD R7, R6, R9, RZ ;  /* 0x0000000906077224 */ /* 0x000fc800078e02ff */
[----:B------:R-:W-:-:S06]  /*0180*/  IMAD.HI.U32 R3, R3, R7, R2 ;  /* 0x0000000703037227 */ /* 0x000fcc00078e0002 */
[----:B------:R-:W-:-:S04]  /*0190*/  IMAD.HI.U32 R3, R3, R4, RZ ;  /* 0x0000000403037227 */ /* 0x000fc800078e00ff */
[----:B------:R-:W-:-:S04]  /*01a0*/  IMAD.MOV R2, RZ, RZ, -R3 ;  /* 0x000000ffff027224 */ /* 0x000fc800078e0a03 */
[----:B------:R-:W-:Y:S01]  /*01b0*/  IMAD R4, R9, R2, R4 ;  /* 0x0000000209047224 */ /* 0x000fe200078e0204 */
[----:B------:R-:W-:-:S04]  /*01c0*/  SEL R2, RZ, 0x1, !P0 ;  /* 0x00000001ff027807 */ /* 0x000fc80004000000 */
[----:B------:R-:W-:-:S13]  /*01d0*/  ISETP.GE.U32.AND P1, PT, R4, R9, PT ;  /* 0x000000090400720c */ /* 0x000fda0003f26070 */
[----:B------:R-:W-:Y:S01]  /*01e0*/  @P1 IADD3 R4, PT, PT, R4, -R9, RZ ;  /* 0x8000000904041210 */ /* 0x000fe20007ffe0ff */
[----:B------:R-:W-:-:S03]  /*01f0*/  @P1 VIADD R3, R3, 0x1 ;  /* 0x0000000103031836 */ /* 0x000fc60000000000 */
[----:B------:R-:W-:-:S13]  /*0200*/  ISETP.GE.U32.AND P2, PT, R4, R9, PT ;  /* 0x000000090400720c */ /* 0x000fda0003f46070 */
[----:B------:R-:W-:Y:S01]  /*0210*/  @P2 VIADD R3, R3, 0x1 ;  /* 0x0000000103032836 */ /* 0x000fe20000000000 */
[----:B------:R-:W-:-:S04]  /*0220*/  @!P3 LOP3.LUT R3, RZ, R9, RZ, 0x33, !PT ;  /* 0x00000009ff03b212 */ /* 0x000fc800078e33ff */
[----:B------:R-:W-:-:S04]  /*0230*/  IADD3 R8, PT, PT, R2, R3, RZ ;  /* 0x0000000302087210 */ /* 0x000fc80007ffe0ff */
[C---:B------:R-:W-:Y:S02]  /*0240*/  LOP3.LUT R2, R8.reuse, 0x3, RZ, 0xc0, !PT ;  /* 0x0000000308027812 */ /* 0x040fe400078ec0ff */
[----:B------:R-:W-:Y:S02]  /*0250*/  ISETP.GE.U32.AND P1, PT, R8, 0x3, PT ;  /* 0x000000030800780c */ /* 0x000fe40003f26070 */
[----:B------:R-:W-:-:S13]  /*0260*/  ISETP.NE.AND P0, PT, R2, 0x3, PT ;  /* 0x000000030200780c */ /* 0x000fda0003f05270 */
[----:B-1----:R-:W-:Y:S05]  /*0270*/  @!P0 BRA `(.L_x_1) ;  /* 0x0000000000448947 */ /* 0x002fea0003800000 */
[----:B------:R-:W0:Y:S01]  /*0280*/  LDC.64 R2, c[0x0][0x390] ;  /* 0x0000e400ff027b82 */ /* 0x000e220000000a00 */
[----:B------:R-:W-:-:S05]  /*0290*/  VIADD R8, R8, 0x1 ;  /* 0x0000000108087836 */ /* 0x000fca0000000000 */
[----:B------:R-:W-:Y:S02]  /*02a0*/  LOP3.LUT R8, R8, 0x3, RZ, 0xc0, !PT ;  /* 0x0000000308087812 */ /* 0x000fe400078ec0ff */
[----:B------:R-:W1:Y:S03]  /*02b0*/  LDC.64 R4, c[0x0][0x380] ;  /* 0x0000e000ff047b82 */ /* 0x000e660000000a00 */
[----:B------:R-:W-:-:S05]  /*02c0*/  IMAD.MOV R8, RZ, RZ, -R8 ;  /* 0x000000ffff087224 */ /* 0x000fca00078e0a08 */
[----:B------:R-:W2:Y:S02]  /*02d0*/  LDC.64 R6, c[0x0][0x388] ;  /* 0x0000e200ff067b82 */ /* 0x000ea40000000a00 */
.L_x_2:
[----:B-1----:R-:W-:-:S04]  /*02e0*/  IMAD.WIDE R10, R0, 0x4, R4 ;  /* 0x00000004000a7825 */ /* 0x002fc800078e0204 */
[C---:B--2---:R-:W-:Y:S02]  /*02f0*/  IMAD.WIDE R12, R0.reuse, 0x4, R6 ;  /* 0x00000004000c7825 */ /* 0x044fe400078e0206 */
[----:B------:R-:W2:Y:S04]  /*0300*/  LDG.E R10, desc[UR6][R10.64] ;  /* 0x000000060a0a7981 */ /* 0x000ea8000c1e1900 */
[----:B------:R-:W2:Y:S01]  /*0310*/  LDG.E R13, desc[UR6][R12.64] ;  /* 0x000000060c0d7981 */ /* 0x000ea2000c1e1900 */
[----:B0--3--:R-:W-:Y:S01]  /*0320*/  IMAD.WIDE R14, R0, 0x4, R2 ;  /* 0x00000004000e7825 */ /* 0x009fe200078e0202 */
[----:B------:R-:W-:-:S03]  /*0330*/  IADD3 R8, PT, PT, R8, 0x1, RZ ;  /* 0x0000000108087810 */ /* 0x000fc60007ffe0ff */
[----:B------:R-:W-:Y:S01]  /*0340*/  IMAD.IADD R0, R9, 0x1, R0 ;  /* 0x0000000109007824 */ /* 0x000fe200078e0200 */
[----:B------:R-:W-:Y:S01]  /*0350*/  ISETP.NE.AND P0, PT, R8, RZ, PT ;  /* 0x000000ff0800720c */ /* 0x000fe20003f05270 */
[----:B--2---:R-:W-:-:S05]  /*0360*/  IMAD R17, R10, R13, RZ ;  /* 0x0000000d0a117224 */ /* 0x004fca00078e02ff */
[----:B------:R3:W-:Y:S07]  /*0370*/  STG.E desc[UR6][R14.64], R17 ;  /* 0x000000110e007986 */ /* 0x0007ee000c101906 */
[----:B------:R-:W-:Y:S05]  /*0380*/  @P0 BRA `(.L_x_2) ;  /* 0xfffffffc00d40947 */ /* 0x000fea000383ffff */
.L_x_1:
[----:B------:R-:W-:Y:S05]  /*0390*/  BSYNC.RECONVERGENT B0 ;  /* 0x0000000000007941 */ /* 0x000fea0003800200 */
.L_x_0:
[----:B------:R-:W-:Y:S05]  /*03a0*/  @!P1 EXIT ;  /* 0x000000000000994d */ /* 0x000fea0003800000 */
[----:B------:R-:W0:Y:S01]  /*03b0*/  LDC.64 R2, c[0x0][0x390] ;  /* 0x0000e400ff027b82 */ /* 0x000e220000000a00 */
[----:B------:R-:W-:-:S07]  /*03c0*/  SHF.L.U32 R9, R9, 0x2, RZ ;  /* 0x0000000209097819 */ /* 0x000fce00000006ff */
[----:B------:R-:W1:Y:S08]  /*03d0*/  LDC.64 R4, c[0x0][0x380] ;  /* 0x0000e000ff047b82 */ /* 0x000e700000000a00 */
[----:B------:R-:W2:Y:S02]  /*03e0*/  LDC.64 R6, c[0x0][0x388] ;  /* 0x0000e200ff067b82 */ /* 0x000ea40000000a00 */
.L_x_3:
[----:B-1-34-:R-:W-:-:S04]  /*03f0*/  IMAD.WIDE R14, R0, 0x4, R4 ;  /* 0x00000004000e7825 */ /* 0x01afc800078e0204 */
[----:B--2---:R-:W-:Y:S01]  /*0400*/  IMAD.WIDE R18, R0, 0x4, R6 ;  /* 0x0000000400127825 */ /* 0x004fe200078e0206 */
[----:B------:R-:W2:Y:S04]  /*0410*/  LDG.E R8, desc[UR6][R14.64] ;  /* 0x000000060e087981 */ /* 0x000ea8000c1e1900 */
[----:B------:R-:W2:Y:S01]  /*0420*/  LDG.E R11, desc[UR6][R18.64] ;  /* 0x00000006120b7981 */ /* 0x000ea2000c1e1900 */
[-C--:B------:R-:W-:Y:S01]  /*0430*/  IADD3 R12, P0, PT, R14, R9.reuse, RZ ;  /* 0x000000090e0c7210 */ /* 0x080fe20007f1e0ff */
[----:B0-----:R-:W-:Y:S01]  /*0440*/  IMAD.WIDE R20, R0, 0x4, R2 ;  /* 0x0000000400147825 */ /* 0x001fe200078e0202 */
[----:B------:R-:W-:-:S03]  /*0450*/  IADD3 R10, P1, PT, R18, R9, RZ ;  /* 0x00000009120a7210 */ /* 0x000fc60007f3e0ff */
[----:B------:R-:W-:Y:S02]  /*0460*/  IMAD.X R13, RZ, RZ, R15, P0 ;  /* 0x000000ffff0d7224 */ /* 0x000fe400000e060f */
[----:B--2---:R-:W-:Y:S01]  /*0470*/  IMAD R23, R8, R11, RZ ;  /* 0x0000000b08177224 */ /* 0x004fe200078e02ff */
[----:B------:R-:W-:-:S04]  /*0480*/  IADD3.X R11, PT, PT, RZ, R19, RZ, P1, !PT ;  /* 0x00000013ff0b7210 */ /* 0x000fc80000ffe4ff */
[----:B------:R0:W-:Y:S04]  /*0490*/  STG.E desc[UR6][R20.64], R23 ;  /* 0x0000001714007986 */ /* 0x0001e8000c101906 */
[----:B------:R-:W2:Y:S04]  /*04a0*/  LDG.E R8, desc[UR6][R12.64] ;  /* 0x000000060c087981 */ /* 0x000ea8000c1e1900 */
[----:B------:R-:W2:Y:S01]  /*04b0*/  LDG.E R25, desc[UR6][R10.64] ;  /* 0x000000060a197981 */ /* 0x000ea2000c1e1900 */
[----:B------:R-:W-:Y:S02]  /*04c0*/  IADD3 R16, P0, PT, R20, R9, RZ ;  /* 0x0000000914107210 */ /* 0x000fe40007f1e0ff */
[----:B------:R-:W-:-:S02]  /*04d0*/  IADD3 R14, P2, PT, R9, R10, RZ ;  /* 0x0000000a090e7210 */ /* 0x000fc40007f5e0ff */
[----:B------:R-:W-:Y:S01]  /*04e0*/  IADD3 R18, P1, PT, R9, R12, RZ ;  /* 0x0000000c09127210 */ /* 0x000fe20007f3e0ff */
[----:B------:R-:W-:Y:S02]  /*04f0*/  IMAD.X R17, RZ, RZ, R21, P0 ;  /* 0x000000ffff117224 */ /* 0x000fe400000e0615 */
[----:B------:R-:W-:Y:S01]  /*0500*/  IMAD.X R15, RZ, RZ, R11, P2 ;  /* 0x000000ffff0f7224 */ /* 0x000fe200010e060b */
[----:B------:R-:W-:Y:S01]  /*0510*/  IADD3.X R19, PT, PT, RZ, R13, RZ, P1, !PT ;  /* 0x0000000dff137210 */ /* 0x000fe20000ffe4ff */
[----:B--2---:R-:W-:-:S05]  /*0520*/  IMAD R25, R8, R25, RZ ;  /* 0x0000001908197224 */ /* 0x004fca00078e02ff */
[----:B------:R1:W-:Y:S04]  /*0530*/  STG.E desc[UR6][R16.64], R25 ;  /* 0x0000001910007986 */ /* 0x0003e8000c101906 */
[----:B------:R-:W2:Y:S04]  /*0540*/  LDG.E R8, desc[UR6][R18.64] ;  /* 0x0000000612087981 */ /* 0x000ea8000c1e1900 */
[----:B0-----:R-:W2:Y:S01]  /*0550*/  LDG.E R23, desc[UR6][R14.64] ;  /* 0x000000060e177981 */ /* 0x001ea2000c1e1900 */
[C---:B------:R-:W-:Y:S02]  /*0560*/  IADD3 R10, P0, PT, R9.reuse, R16, RZ ;  /* 0x00000010090a7210 */ /* 0x040fe40007f1e0ff */
[----:B------:R-:W-:-:S02]  /*0570*/  IADD3 R12, P1, PT, R9, R18, RZ ;  /* 0x00000012090c7210 */ /* 0x000fc40007f3e0ff */
[----:B------:R-:W-:Y:S02]  /*0580*/  IADD3 R20, P2, PT, R9, R14, RZ ;  /* 0x0000000e09147210 */ /* 0x000fe40007f5e0ff */
[----:B------:R-:W-:Y:S01]  /*0590*/  IADD3.X R11, PT, PT, RZ, R17, RZ, P0, !PT ;  /* 0x00000011ff0b7210 */ /* 0x000fe200007fe4ff */
[----:B------:R-:W-:Y:S01]  /*05a0*/  IMAD.X R13, RZ, RZ, R19, P1 ;  /* 0x000000ffff0d7224 */ /* 0x000fe200008e0613 */
[----:B------:R-:W-:Y:S01]  /*05b0*/  IADD3.X R21, PT, PT, RZ, R15, RZ, P2, !PT ;  /* 0x0000000fff157210 */ /* 0x000fe200017fe4ff */
[----:B--2---:R-:W-:-:S05]  /*05c0*/  IMAD R23, R8, R23, RZ ;  /* 0x0000001708177224 */ /* 0x004fca00078e02ff */
[----:B------:R4:W-:Y:S04]  /*05d0*/  STG.E desc[UR6][R10.64], R23 ;  /* 0x000000170a007986 */ /* 0x0009e8000c101906 */
[----:B------:R-:W1:Y:S04]  /*05e0*/  LDG.E R12, desc[UR6][R12.64] ;  /* 0x000000060c0c7981 */ /* 0x000e68000c1e1900 */
[----:B------:R-:W1:Y:S01]  /*05f0*/  LDG.E R21, desc[UR6][R20.64] ;  /* 0x0000000614157981 */ /* 0x000e62000c1e1900 */
[C---:B------:R-:W-:Y:S02]  /*0600*/  IADD3 R14, P0, PT, R9.reuse, R10, RZ ;  /* 0x0000000a090e7210 */ /* 0x040fe40007f1e0ff */
[----:B------:R-:W-:-:S03]  /*0610*/  IADD3 R0, PT, PT, R9, R0, RZ ;  /* 0x0000000009007210 */ /* 0x000fc60007ffe0ff */
[----:B------:R-:W-:Y:S01]  /*0620*/  IMAD.X R15, RZ, RZ, R11, P0 ;  /* 0x000000ffff0f7224 */ /* 0x000fe200000e060b */
[----:B------:R-:W-:Y:S01]  /*0630*/  ISETP.GE.U32.AND P0, PT, R0, UR4, PT ;  /* 0x0000000400007c0c */ /* 0x000fe2000bf06070 */
[----:B-1----:R-:W-:-:S05]  /*0640*/  IMAD R17, R12, R21, RZ ;  /* 0x000000150c117224 */ /* 0x002fca00078e02ff */
[----:B------:R4:W-:Y:S07]  /*0650*/  STG.E desc[UR6][R14.64], R17 ;  /* 0x000000110e007986 */ /* 0x0009ee000c101906 */
[----:B------:R-:W-:Y:S05]  /*0660*/  @!P0 BRA `(.L_x_3) ;  /* 0xfffffffc00608947 */ /* 0x000fea000383ffff */
[----:B------:R-:W-:Y:S05]  /*0670*/  EXIT ;  /* 0x000000000000794d */ /* 0x000fea0003800000 */
.L_x_4:
[----:B------:R-:W-:-:S00]  /*0680*/  BRA `(.L_x_4) ;  /* 0xfffffffc00fc7947 */ /* 0x000fc0000383ffff */
[----:B------:R-:W-:-:S00]  /*0690*/  NOP ;  /* 0x0000000000007918 */ /* 0x000fc00000000000 */
        /* <DEDUP_REMOVED lines=14> */
.L_x_10:


//--------------------- .text._Z9multiplyAPiS_S_  --------------------------
	.section	.text._Z9multiplyAPiS_S_,"ax",@progbits
	.align	128
        .global         _Z9multiplyAPiS_S_
        .type           _Z9multiplyAPiS_S_,@function
        .size           _Z9multiplyAPiS_S_,(.L_x_11 - _Z9multiplyAPiS_S_)
        .other          _Z9multiplyAPiS_S_,@"STO_CUDA_ENTRY STV_DEFAULT"
_Z9multiplyAPiS_S_:
.text._Z9multiplyAPiS_S_:
[----:B------:R-:W-:Y:S01]  /*0000*/  LDC R1, c[0x0][0x37c] ;  /* 0x0000df00ff017b82 */ /* 0x000fe20000000800 */
[----:B------:R-:W0:Y:S07]  /*0010*/  S2R R0, SR_TID.X ;  /* 0x0000000000007919 */ /* 0x000e2e0000002100 */
[----:B------:R-:W1:Y:S01]  /*0020*/  S2UR UR5, SR_CTAID.X ;  /* 0x00000000000579c3 */ /* 0x000e620000002500 */
[----:B------:R-:W-:-:S07]  /*0030*/  UMOV UR4, 0x1400 ;  /* 0x0000140000047882 */ /* 0x000fce0000000000 */
[----:B------:R-:W0:Y:S01]  /*0040*/  LDC R9, c[0x0][0x360] ;  /* 0x0000d800ff097b82 */ /* 0x000e220000000800 */
[----:B-1----:R-:W-:Y:S02]  /*0050*/  UIMAD UR4, UR5, UR4, 0x1400 ;  /* 0x00001400050474a4 */ /* 0x002fe4000f8e0204 */
        /* <DEDUP_REMOVED lines=41> */
.L_x_7:
        /* <DEDUP_REMOVED lines=11> */
.L_x_6:
[----:B------:R-:W-:Y:S05]  /*03a0*/  BSYNC.RECONVERGENT B0 ;  /* 0x0000000000007941 */ /* 0x000fea0003800200 */
.L_x_5:
[----:B------:R-:W-:Y:S05]  /*03b0*/  @!P1 EXIT ;  /* 0x000000000000994d */ /* 0x000fea0003800000 */
[----:B------:R-:W0:Y:S01]  /*03c0*/  LDC.64 R2, c[0x0][0x390] ;  /* 0x0000e400ff027b82 */ /* 0x000e220000000a00 */
[----:B------:R-:W-:-:S07]  /*03d0*/  SHF.L.U32 R9, R9, 0x2, RZ ;  /* 0x0000000209097819 */ /* 0x000fce00000006ff */
[----:B------:R-:W1:Y:S08]  /*03e0*/  LDC.64 R4, c[0x0][0x380] ;  /* 0x0000e000ff047b82 */ /* 0x000e700000000a00 */
[----:B------:R-:W2:Y:S02]  /*03f0*/  LDC.64 R6, c[0x0][0x388] ;  /* 0x0000e200ff067b82 */ /* 0x000ea40000000a00 */
.L_x_8:
        /* <DEDUP_REMOVED lines=41> */
.L_x_9:
        /* <DEDUP_REMOVED lines=15> */
.L_x_11:


//--------------------- .nv.shared.reserved.0     --------------------------
	.section	.nv.shared.reserved.0,"aw",@nobits
	.weak		__nv_reservedSMEM_offset_0_alias
	.size		__nv_reservedSMEM_offset_0_alias, 0, 64
	.other		__nv_reservedSMEM_offset_0_alias,@"STO_CUDA_RESERVED_SHARED STV_DEFAULT"
__nv_reservedSMEM_offset_0_alias:
	.zero		0
	.zero		64


//--------------------- .nv.constant0._Z9multiplyCPiS_S_ --------------------------
	.section	.nv.constant0._Z9multiplyCPiS_S_,"a",@progbits
	.sectionflags	@""
	.align	4
.nv.constant0._Z9multiplyCPiS_S_:
	.zero		920


//--------------------- .nv.constant0._Z9multiplyAPiS_S_ --------------------------
	.section	.nv.constant0._Z9multiplyAPiS_S_,"a",@progbits
	.sectionflags	@""
	.align	4
.nv.constant0._Z9multiplyAPiS_S_:
	.zero		920


//--------------------- SYMBOLS --------------------------

	.type		.nv.reservedSmem.offset0,@object
	.size		.nv.reservedSmem.offset0,0x4
